	.headerflags	@"EF_CUDA_TEXMODE_UNIFIED EF_CUDA_64BIT_ADDRESS EF_CUDA_ACCELERATORS EF_CUDA_SM90 EF_CUDA_VIRTUAL_SM(EF_CUDA_SM90)"
	.elftype	@"ET_EXEC"


//--------------------- .nv.info                  --------------------------
	.section	.nv.info,"",@"SHT_CUDA_INFO"
	.align	4


	//----- nvinfo : EIATTR_REGCOUNT
	.align		4
        /*0000*/ 	.byte	0x04, 0x2f
        /*0002*/ 	.short	(.L_1 - .L_0)
	.align		4
.L_0:
        /*0004*/ 	.word	index@(triton_poi_fused_12)
        /*0008*/ 	.word	0x0000001e


	//----- nvinfo : EIATTR_MIN_STACK_SIZE
	.align		4
.L_1:
        /*000c*/ 	.byte	0x04, 0x12
        /*000e*/ 	.short	(.L_3 - .L_2)
	.align		4
.L_2:
        /*0010*/ 	.word	index@(triton_poi_fused_12)
        /*0014*/ 	.word	0x00000000


	//----- nvinfo : EIATTR_FRAME_SIZE
	.align		4
.L_3:
        /*0018*/ 	.byte	0x04, 0x11
        /*001a*/ 	.short	(.L_5 - .L_4)
	.align		4
.L_4:
        /*001c*/ 	.word	index@(triton_poi_fused_12)
        /*0020*/ 	.word	0x00000000


	//----- nvinfo : EIATTR_MIN_STACK_SIZE
	.align		4
.L_5:
        /*0024*/ 	.byte	0x04, 0x12
        /*0026*/ 	.short	(.L_7 - .L_6)
	.align		4
.L_6:
        /*0028*/ 	.word	index@(triton_poi_fused_12)
        /*002c*/ 	.word	0x00000000
.L_7:


//--------------------- .nv.info.triton_poi_fused_12 --------------------------
	.section	.nv.info.triton_poi_fused_12,"",@"SHT_CUDA_INFO"
	.sectionflags	@""
	.align	4


	//----- nvinfo : EIATTR_CUDA_API_VERSION
	.align		4
        /*0000*/ 	.byte	0x04, 0x37
        /*0002*/ 	.short	(.L_9 - .L_8)
.L_8:
        /*0004*/ 	.word	0x0000007c


	//----- nvinfo : EIATTR_KPARAM_INFO
	.align		4
.L_9:
        /*0008*/ 	.byte	0x04, 0x17
        /*000a*/ 	.short	(.L_11 - .L_10)
.L_10:
        /*000c*/ 	.word	0x00000000
        /*0010*/ 	.short	0x0003
        /*0012*/ 	.short	0x0014
        /*0014*/ 	.byte	0x00, 0xf0, 0x11, 0x00


	//----- nvinfo : EIATTR_KPARAM_INFO
	.align		4
.L_11:
        /*0018*/ 	.byte	0x04, 0x17
        /*001a*/ 	.short	(.L_13 - .L_12)
.L_12:
        /*001c*/ 	.word	0x00000000
        /*0020*/ 	.short	0x0002
        /*0022*/ 	.short	0x0010
        /*0024*/ 	.byte	0x00, 0xf0, 0x11, 0x00


	//----- nvinfo : EIATTR_KPARAM_INFO
	.align		4
.L_13:
        /*0028*/ 	.byte	0x04, 0x17
        /*002a*/ 	.short	(.L_15 - .L_14)
.L_14:
        /*002c*/ 	.word	0x00000000
        /*0030*/ 	.short	0x0001
        /*0032*/ 	.short	0x0008
        /*0034*/ 	.byte	0x00, 0xf4, 0x21, 0x00


	//----- nvinfo : EIATTR_KPARAM_INFO
	.align		4
.L_15:
        /*0038*/ 	.byte	0x04, 0x17
        /*003a*/ 	.short	(.L_17 - .L_16)
.L_16:
        /*003c*/ 	.word	0x00000000
        /*0040*/ 	.short	0x0000
        /*0042*/ 	.short	0x0000
        /*0044*/ 	.byte	0x00, 0xf4, 0x21, 0x00


	//----- nvinfo : EIATTR_SPARSE_MMA_MASK
	.align		4
.L_17:
        /*0048*/ 	.byte	0x03, 0x50
        /*004a*/ 	.short	0x0000


	//----- nvinfo : EIATTR_MAXREG_COUNT
	.align		4
        /*004c*/ 	.byte	0x03, 0x1b
        /*004e*/ 	.short	0x00ff


	//----- nvinfo : EIATTR_EXIT_INSTR_OFFSETS
	.align		4
        /*0050*/ 	.byte	0x04, 0x1c
        /*0052*/ 	.short	(.L_19 - .L_18)


	//   ....[0]....
.L_18:
        /*0054*/ 	.word	0x000006c0


	//   ....[1]....
        /*0058*/ 	.word	0x00000710


	//----- nvinfo : EIATTR_REQNTID
	.align		4
.L_19:
        /*005c*/ 	.byte	0x04, 0x10
        /*005e*/ 	.short	(.L_21 - .L_20)
.L_20:
        /*0060*/ 	.word	0x00000080
        /*0064*/ 	.word	0x00000001
        /*0068*/ 	.word	0x00000001


	//----- nvinfo : EIATTR_CBANK_PARAM_SIZE
	.align		4
.L_21:
        /*006c*/ 	.byte	0x03, 0x19
        /*006e*/ 	.short	0x0018


	//----- nvinfo : EIATTR_PARAM_CBANK
	.align		4
        /*0070*/ 	.byte	0x04, 0x0a
        /*0072*/ 	.short	(.L_23 - .L_22)
	.align		4
.L_22:
        /*0074*/ 	.word	index@(.nv.constant0.triton_poi_fused_12)
        /*0078*/ 	.short	0x0210
        /*007a*/ 	.short	0x0018


	//----- nvinfo : EIATTR_SW_WAR
	.align		4
.L_23:
        /*007c*/ 	.byte	0x04, 0x36
        /*007e*/ 	.short	(.L_25 - .L_24)
.L_24:
        /*0080*/ 	.word	0x00000008
.L_25:


//--------------------- .nv.callgraph             --------------------------
	.section	.nv.callgraph,"",@"SHT_CUDA_CALLGRAPH"
	.align	4
	.sectionentsize	8
	.align		4
        /*0000*/ 	.word	0x00000000
	.align		4
        /*0004*/ 	.word	0xffffffff
	.align		4
        /*0008*/ 	.word	0x00000000
	.align		4
        /*000c*/ 	.word	0xfffffffe
	.align		4
        /*0010*/ 	.word	0x00000000
	.align		4
        /*0014*/ 	.word	0xfffffffd
	.align		4
        /*0018*/ 	.word	0x00000000
	.align		4
        /*001c*/ 	.word	0xfffffffc


//--------------------- .text.triton_poi_fused_12 --------------------------
	.section	.text.triton_poi_fused_12,"ax",@progbits
	.sectionflags	@"SHF_BARRIERS=1"
	.align	128
        .global         triton_poi_fused_12
        .type           triton_poi_fused_12,@function
        .size           triton_poi_fused_12,(.L_x_1 - triton_poi_fused_12)
        .other          triton_poi_fused_12,@"STO_CUDA_ENTRY STV_DEFAULT"
triton_poi_fused_12:
.text.triton_poi_fused_12:
[----:B------:R-:W0:Y:S01]  /*0000*/  LDC R1, c[0x0][0x28] ;  /* 0x00000a00ff017b82 */ /* 0x000e220000000800 */
[----:B------:R-:W1:Y:S07]  /*0010*/  S2R R19, SR_CTAID.Z ;  /* 0x0000000000137919 */ /* 0x000e6e0000002700 */
[----:B------:R-:W1:Y:S01]  /*0020*/  S2UR UR4, SR_CTAID.Y ;  /* 0x00000000000479c3 */ /* 0x000e620000002600 */
[----:B------:R-:W-:Y:S01]  /*0030*/  IMAD.MOV.U32 R14, RZ, RZ, RZ ;  /* 0x000000ffff0e7224 */ /* 0x000fe200078e00ff */
[----:B------:R-:W-:Y:S01]  /*0040*/  ULDC.64 UR6, c[0x0][0x208] ;  /* 0x0000820000067ab9 */ /* 0x000fe20000000a00 */
[----:B------:R-:W2:Y:S01]  /*0050*/  S2R R15, SR_CTAID.X ;  /* 0x00000000000f7919 */ /* 0x000ea20000002500 */
[----:B------:R-:W3:Y:S04]  /*0060*/  S2R R18, SR_TID.X ;  /* 0x0000000000127919 */ /* 0x000ee80000002100 */
[----:B------:R-:W1:Y:S08]  /*0070*/  LDC R0, c[0x0][0x10] ;  /* 0x00000400ff007b82 */ /* 0x000e700000000800 */
[----:B------:R-:W4:Y:S01]  /*0080*/  LDC.64 R16, c[0x0][0x210] ;  /* 0x00008400ff107b82 */ /* 0x000f220000000a00 */
[----:B-1----:R-:W-:-:S02]  /*0090*/  IMAD R19, R19, R0, UR4 ;  /* 0x0000000413137e24 */ /* 0x002fc4000f8e0200 */
[----:B--2---:R-:W-:Y:S02]  /*00a0*/  IMAD.SHL.U32 R15, R15, 0x10, RZ ;  /* 0x000000100f0f7824 */ /* 0x004fe400078e00ff */
[----:B------:R-:W-:Y:S01]  /*00b0*/  IMAD.SHL.U32 R19, R19, 0x40, RZ ;  /* 0x0000004013137824 */ /* 0x000fe200078e00ff */
[----:B---3--:R-:W-:Y:S02]  /*00c0*/  SHF.R.U32.HI R0, RZ, 0x4, R18 ;  /* 0x00000004ff007819 */ /* 0x008fe40000011612 */
[----:B------:R-:W-:Y:S02]  /*00d0*/  LOP3.LUT R4, R15, 0xf, R18, 0xf8, !PT ;  /* 0x0000000f0f047812 */ /* 0x000fe400078ef812 */
[----:B------:R-:W-:Y:S02]  /*00e0*/  SGXT.U32 R0, R0, 0x3 ;  /* 0x000000030000781a */ /* 0x000fe40000000000 */
[----:B------:R-:W-:Y:S02]  /*00f0*/  ISETP.GE.AND P0, PT, R4, 0x9, PT ;  /* 0x000000090400780c */ /* 0x000fe40003f06270 */
[----:B------:R-:W-:-:S02]  /*0100*/  LOP3.LUT R3, R19, 0x8, R0, 0xfe, !PT ;  /* 0x0000000813037812 */ /* 0x000fc400078efe00 */
[----:B------:R-:W-:Y:S02]  /*0110*/  LOP3.LUT R2, R19, R0, RZ, 0xfc, !PT ;  /* 0x0000000013027212 */ /* 0x000fe400078efcff */
[C---:B------:R-:W-:Y:S01]  /*0120*/  ISETP.LT.AND P2, PT, R3.reuse, 0x18000, !P0 ;  /* 0x000180000300780c */ /* 0x040fe20004741270 */
[--C-:B------:R-:W-:Y:S01]  /*0130*/  IMAD R3, R3, 0x9, R4.reuse ;  /* 0x0000000903037824 */ /* 0x100fe200078e0204 */
[----:B------:R-:W-:Y:S01]  /*0140*/  LOP3.LUT R6, R19, 0x10, R0, 0xfe, !PT ;  /* 0x0000001013067812 */ /* 0x000fe200078efe00 */
[C---:B------:R-:W-:Y:S01]  /*0150*/  IMAD R5, R2.reuse, 0x9, R4 ;  /* 0x0000000902057824 */ /* 0x040fe200078e0204 */
[----:B------:R-:W-:Y:S02]  /*0160*/  LOP3.LUT R7, R19, 0x18, R0, 0xfe, !PT ;  /* 0x0000001813077812 */ /* 0x000fe400078efe00 */
[----:B------:R-:W-:Y:S01]  /*0170*/  ISETP.LT.AND P1, PT, R2, 0x18000, !P0 ;  /* 0x000180000200780c */ /* 0x000fe20004721270 */
[----:B----4-:R-:W-:Y:S01]  /*0180*/  IMAD.WIDE R2, R3, 0x4, R16 ;  /* 0x0000000403027825 */ /* 0x010fe200078e0210 */
[----:B------:R-:W-:-:S02]  /*0190*/  ISETP.LT.AND P6, PT, R6, 0x18000, !P0 ;  /* 0x000180000600780c */ /* 0x000fc400047c1270 */
[----:B------:R-:W-:Y:S02]  /*01a0*/  LOP3.LUT R8, R19, 0x20, R0, 0xfe, !PT ;  /* 0x0000002013087812 */ /* 0x000fe400078efe00 */
[----:B------:R-:W-:Y:S01]  /*01b0*/  ISETP.LT.AND P5, PT, R7, 0x18000, !P0 ;  /* 0x000180000700780c */ /* 0x000fe200047a1270 */
[----:B------:R1:W2:Y:S01]  /*01c0*/  @P2 LDG.E.EL R14, desc[UR6][R2.64] ;  /* 0x00000006020e2981 */ /* 0x0002a2000c2e1900 */
[----:B------:R-:W-:Y:S02]  /*01d0*/  LOP3.LUT R4, R19, 0x28, R0, 0xfe, !PT ;  /* 0x0000002813047812 */ /* 0x000fe400078efe00 */
[----:B------:R-:W-:Y:S02]  /*01e0*/  LOP3.LUT R6, R19, 0x30, R0, 0xfe, !PT ;  /* 0x0000003013067812 */ /* 0x000fe400078efe00 */
[----:B------:R-:W-:Y:S02]  /*01f0*/  LOP3.LUT R7, R19, 0x38, R0, 0xfe, !PT ;  /* 0x0000003813077812 */ /* 0x000fe400078efe00 */
[----:B------:R-:W-:-:S02]  /*0200*/  ISETP.LT.AND P4, PT, R8, 0x18000, !P0 ;  /* 0x000180000800780c */ /* 0x000fc40004781270 */
[----:B------:R-:W-:Y:S02]  /*0210*/  ISETP.LT.AND P3, PT, R4, 0x18000, !P0 ;  /* 0x000180000400780c */ /* 0x000fe40004761270 */
[----:B------:R-:W-:Y:S02]  /*0220*/  ISETP.LT.AND P2, PT, R6, 0x18000, !P0 ;  /* 0x000180000600780c */ /* 0x000fe40004741270 */
[----:B------:R-:W-:Y:S01]  /*0230*/  ISETP.LT.AND P0, PT, R7, 0x18000, !P0 ;  /* 0x000180000700780c */ /* 0x000fe20004701270 */
[C---:B------:R-:W-:Y:S02]  /*0240*/  VIADD R7, R5.reuse, 0x90 ;  /* 0x0000009005077836 */ /* 0x040fe40000000000 */
[C---:B------:R-:W-:Y:S02]  /*0250*/  VIADD R9, R5.reuse, 0xd8 ;  /* 0x000000d805097836 */ /* 0x040fe40000000000 */
[C---:B------:R-:W-:Y:S02]  /*0260*/  VIADD R11, R5.reuse, 0x120 ;  /* 0x00000120050b7836 */ /* 0x040fe40000000000 */
[----:B------:R-:W-:-:S02]  /*0270*/  VIADD R13, R5, 0x168 ;  /* 0x00000168050d7836 */ /* 0x000fc40000000000 */
[C---:B------:R-:W-:Y:S02]  /*0280*/  VIADD R23, R5.reuse, 0x1b0 ;  /* 0x000001b005177836 */ /* 0x040fe40000000000 */
[C---:B------:R-:W-:Y:S02]  /*0290*/  VIADD R25, R5.reuse, 0x1f8 ;  /* 0x000001f805197836 */ /* 0x040fe40000000000 */
[----:B-1----:R-:W-:-:S04]  /*02a0*/  IMAD.WIDE R2, R5, 0x4, R16 ;  /* 0x0000000405027825 */ /* 0x002fc800078e0210 */
[----:B------:R-:W-:-:S04]  /*02b0*/  IMAD.WIDE R4, R7, 0x4, R16 ;  /* 0x0000000407047825 */ /* 0x000fc800078e0210 */
[----:B------:R-:W-:-:S04]  /*02c0*/  IMAD.WIDE R6, R9, 0x4, R16 ;  /* 0x0000000409067825 */ /* 0x000fc800078e0210 */
[----:B------:R-:W-:Y:S01]  /*02d0*/  IMAD.WIDE R8, R11, 0x4, R16 ;  /* 0x000000040b087825 */ /* 0x000fe200078e0210 */
[----:B------:R-:W-:-:S03]  /*02e0*/  CS2R R20, SRZ ;  /* 0x0000000000147805 */ /* 0x000fc6000001ff00 */
[----:B------:R-:W-:-:S03]  /*02f0*/  IMAD.WIDE R10, R13, 0x4, R16 ;  /* 0x000000040d0a7825 */ /* 0x000fc600078e0210 */
[----:B------:R1:W3:Y:S01]  /*0300*/  @P6 LDG.E.EL R20, desc[UR6][R4.64] ;  /* 0x0000000604146981 */ /* 0x0002e2000c2e1900 */
[--C-:B------:R-:W-:Y:S01]  /*0310*/  IMAD.WIDE R12, R23, 0x4, R16.reuse ;  /* 0x00000004170c7825 */ /* 0x100fe200078e0210 */
[----:B------:R-:W-:Y:S02]  /*0320*/  CS2R R22, SRZ ;  /* 0x0000000000167805 */ /* 0x000fe4000001ff00 */
[----:B------:R-:W4:Y:S01]  /*0330*/  @P5 LDG.E.EL R21, desc[UR6][R6.64] ;  /* 0x0000000606155981 */ /* 0x000f22000c2e1900 */
[----:B------:R-:W-:Y:S01]  /*0340*/  IMAD.WIDE R16, R25, 0x4, R16 ;  /* 0x0000000419107825 */ /* 0x000fe200078e0210 */
[----:B------:R-:W-:Y:S02]  /*0350*/  CS2R R24, SRZ ;  /* 0x0000000000187805 */ /* 0x000fe4000001ff00 */
[----:B------:R-:W5:Y:S01]  /*0360*/  @P4 LDG.E.EL R22, desc[UR6][R8.64] ;  /* 0x0000000608164981 */ /* 0x000f62000c2e1900 */
[----:B------:R-:W-:-:S03]  /*0370*/  IMAD.MOV.U32 R26, RZ, RZ, RZ ;  /* 0x000000ffff1a7224 */ /* 0x000fc600078e00ff */
[----:B------:R-:W5:Y:S04]  /*0380*/  @P3 LDG.E.EL R24, desc[UR6][R10.64] ;  /* 0x000000060a183981 */ /* 0x000f68000c2e1900 */
[----:B------:R1:W5:Y:S04]  /*0390*/  @P2 LDG.E.EL R23, desc[UR6][R12.64] ;  /* 0x000000060c172981 */ /* 0x000368000c2e1900 */
[----:B------:R1:W5:Y:S04]  /*03a0*/  @P1 LDG.E.EL R25, desc[UR6][R2.64] ;  /* 0x0000000602191981 */ /* 0x000368000c2e1900 */
[----:B------:R-:W5:Y:S01]  /*03b0*/  @P0 LDG.E.EL R26, desc[UR6][R16.64] ;  /* 0x00000006101a0981 */ /* 0x000f62000c2e1900 */
[----:B------:R-:W1:Y:S01]  /*03c0*/  S2R R27, SR_TID.X ;  /* 0x00000000001b7919 */ /* 0x000e620000002100 */
[----:B------:R-:W1:Y:S01]  /*03d0*/  S2UR UR5, SR_CgaCtaId ;  /* 0x00000000000579c3 */ /* 0x000e620000008800 */
[----:B------:R-:W-:-:S02]  /*03e0*/  UMOV UR4, 0x400 ;  /* 0x0000040000047882 */ /* 0x000fc40000000000 */
[----:B01----:R-:W-:Y:S01]  /*03f0*/  UPRMT UR4, UR5, 0x654, UR4 ;  /* 0x0000065405047896 */ /* 0x003fe20008000004 */
[----:B------:R-:W-:Y:S01]  /*0400*/  IMAD.SHL.U32 R4, R27, 0x40, RZ ;  /* 0x000000401b047824 */ /* 0x000fe200078e00ff */
[----:B------:R-:W-:-:S04]  /*0410*/  SHF.R.U32.HI R5, RZ, 0x4, R27 ;  /* 0x00000004ff057819 */ /* 0x000fc8000001161b */
[----:B------:R-:W-:Y:S02]  /*0420*/  SGXT.U32 R5, R5, 0x3 ;  /* 0x000000030505781a */ /* 0x000fe40000000000 */
[----:B------:R-:W-:-:S04]  /*0430*/  LOP3.LUT R4, R4, 0x3c0, RZ, 0xc0, !PT ;  /* 0x000003c004047812 */ /* 0x000fc800078ec0ff */
[C---:B------:R-:W-:Y:S02]  /*0440*/  LOP3.LUT R5, R4.reuse, R5, RZ, 0xfc, !PT ;  /* 0x0000000504057212 */ /* 0x040fe400078efcff */
[----:B------:R-:W-:-:S05]  /*0450*/  LEA.HI R4, R4, UR4, RZ, 0x1e ;  /* 0x0000000404047c11 */ /* 0x000fca000f8ff0ff */
[----:B------:R-:W-:Y:S01]  /*0460*/  IMAD R13, R5, 0x4, R4 ;  /* 0x00000004050d7824 */ /* 0x000fe200078e0204 */
[C---:B------:R-:W-:Y:S01]  /*0470*/  LOP3.LUT R2, R27.reuse, 0x70, RZ, 0xc0, !PT ;  /* 0x000000701b027812 */ /* 0x040fe200078ec0ff */
[----:B------:R-:W-:-:S04]  /*0480*/  IMAD.SHL.U32 R8, R27, 0x4, RZ ;  /* 0x000000041b087824 */ /* 0x000fc800078e00ff */
[----:B------:R-:W-:Y:S01]  /*0490*/  VIADD R3, R2, UR4 ;  /* 0x0000000402037c36 */ /* 0x000fe20008000000 */
[----:B------:R-:W-:-:S05]  /*04a0*/  LOP3.LUT R8, R8, 0x1fc, RZ, 0xc0, !PT ;  /* 0x000001fc08087812 */ /* 0x000fca00078ec0ff */
[----:B------:R-:W-:Y:S02]  /*04b0*/  IMAD R4, R8, 0x4, R3 ;  /* 0x0000000408047824 */ /* 0x000fe400078e0203 */
[----:B------:R-:W-:Y:S01]  /*04c0*/  IMAD.SHL.U32 R18, R18, 0x4, RZ ;  /* 0x0000000412127824 */ /* 0x000fe200078e00ff */
[----:B------:R-:W0:Y:S04]  /*04d0*/  LDC.64 R2, c[0x0][0x218] ;  /* 0x00008600ff027b82 */ /* 0x000e280000000a00 */
[----:B------:R-:W-:-:S04]  /*04e0*/  LOP3.LUT R18, R19, 0x3c, R18, 0xf8, !PT ;  /* 0x0000003c13127812 */ /* 0x000fc800078ef812 */
[----:B------:R-:W-:-:S04]  /*04f0*/  SHF.R.S32.HI R9, RZ, 0x1f, R18 ;  /* 0x0000001fff097819 */ /* 0x000fc80000011412 */
[----:B------:R-:W-:-:S04]  /*0500*/  LEA.HI R9, R9, R18, RZ, 0x8 ;  /* 0x0000001209097211 */ /* 0x000fc800078f40ff */
[----:B------:R-:W-:Y:S02]  /*0510*/  LOP3.LUT R11, R9, 0xffffff00, RZ, 0xc0, !PT ;  /* 0xffffff00090b7812 */ /* 0x000fe400078ec0ff */
[----:B------:R-:W-:Y:S02]  /*0520*/  SHF.R.S32.HI R10, RZ, 0x8, R9 ;  /* 0x00000008ff0a7819 */ /* 0x000fe40000011409 */
[C---:B------:R-:W-:Y:S01]  /*0530*/  ISETP.GE.AND P0, PT, R18.reuse, 0x18000, PT ;  /* 0x000180001200780c */ /* 0x040fe20003f06270 */
[----:B------:R-:W-:Y:S01]  /*0540*/  IMAD.IADD R11, R18, 0x1, -R11 ;  /* 0x00000001120b7824 */ /* 0x000fe200078e0a0b */
[----:B------:R-:W-:Y:S02]  /*0550*/  LOP3.LUT R9, R15, R0, RZ, 0xfc, !PT ;  /* 0x000000000f097212 */ /* 0x000fe400078efcff */
[----:B------:R-:W-:Y:S01]  /*0560*/  LOP3.LUT R0, R15, 0x8, R0, 0xfe, !PT ;  /* 0x000000080f007812 */ /* 0x000fe200078efe00 */
[----:B------:R-:W-:Y:S01]  /*0570*/  IMAD R12, R10, 0x900, R11 ;  /* 0x000009000a0c7824 */ /* 0x000fe200078e020b */
[----:B------:R-:W-:-:S02]  /*0580*/  ISETP.LT.AND P1, PT, R9, 0x9, !P0 ;  /* 0x000000090900780c */ /* 0x000fc40004721270 */
[----:B------:R-:W-:Y:S01]  /*0590*/  ISETP.LT.AND P0, PT, R0, 0x9, !P0 ;  /* 0x000000090000780c */ /* 0x000fe20004701270 */
[----:B------:R-:W-:-:S04]  /*05a0*/  IMAD R11, R9, 0x100, R12 ;  /* 0x00000100090b7824 */ /* 0x000fc800078e020c */
[----:B0-----:R-:W-:Y:S01]  /*05b0*/  IMAD.WIDE R10, R11, 0x4, R2 ;  /* 0x000000040b0a7825 */ /* 0x001fe200078e0202 */
[----:B--2---:R-:W-:Y:S04]  /*05c0*/  STS [R13+0x20], R14 ;  /* 0x0000200e0d007388 */ /* 0x004fe80000000800 */
[----:B---3--:R-:W-:Y:S04]  /*05d0*/  STS [R13+0x40], R20 ;  /* 0x000040140d007388 */ /* 0x008fe80000000800 */
[----:B----4-:R-:W-:Y:S04]  /*05e0*/  STS [R13+0x60], R21 ;  /* 0x000060150d007388 */ /* 0x010fe80000000800 */
[----:B-----5:R-:W-:Y:S04]  /*05f0*/  STS [R13+0x80], R22 ;  /* 0x000080160d007388 */ /* 0x020fe80000000800 */
[----:B------:R-:W-:Y:S04]  /*0600*/  STS [R13+0xa0], R24 ;  /* 0x0000a0180d007388 */ /* 0x000fe80000000800 */
[----:B------:R-:W-:Y:S04]  /*0610*/  STS [R13+0xc0], R23 ;  /* 0x0000c0170d007388 */ /* 0x000fe80000000800 */
[----:B------:R-:W-:Y:S04]  /*0620*/  STS [R13], R25 ;  /* 0x000000190d007388 */ /* 0x000fe80000000800 */
[----:B------:R0:W-:Y:S01]  /*0630*/  STS [R13+0xe0], R26 ;  /* 0x0000e01a0d007388 */ /* 0x0001e20000000800 */
[----:B------:R-:W-:Y:S06]  /*0640*/  BAR.SYNC.DEFER_BLOCKING 0x0 ;  /* 0x0000000000007b1d */ /* 0x000fec0000010000 */
[----:B------:R-:W1:Y:S01]  /*0650*/  LDS.128 R4, [R4] ;  /* 0x0000000004047984 */ /* 0x000e620000000c00 */
[----:B0-----:R-:W-:-:S04]  /*0660*/  LOP3.LUT R13, R8, 0x200, RZ, 0xfc, !PT ;  /* 0x00000200080d7812 */ /* 0x001fc800078efcff */
[----:B------:R-:W-:-:S04]  /*0670*/  SHF.R.U32.HI R13, RZ, 0x2, R13 ;  /* 0x00000002ff0d7819 */ /* 0x000fc8000001160d */
[----:B------:R-:W-:-:S05]  /*0680*/  LOP3.LUT R13, R13, 0xf0, RZ, 0xc0, !PT ;  /* 0x000000f00d0d7812 */ /* 0x000fca00078ec0ff */
[----:B------:R-:W-:-:S04]  /*0690*/  VIADD R13, R13, UR4 ;  /* 0x000000040d0d7c36 */ /* 0x000fc80008000000 */
[----:B------:R-:W-:Y:S01]  /*06a0*/  IMAD R13, R8, 0x4, R13 ;  /* 0x00000004080d7824 */ /* 0x000fe200078e020d */
[----:B-1----:R0:W-:Y:S02]  /*06b0*/  @P1 STG.E.128 desc[UR6][R10.64], R4 ;  /* 0x000000040a001986 */ /* 0x0021e4000c101d06 */
[----:B0-----:R-:W-:Y:S05]  /*06c0*/  @!P0 EXIT ;  /* 0x000000000000894d */ /* 0x001fea0003800000 */
[----:B0-----:R-:W0:Y:S01]  /*06d0*/  LDS.128 R8, [R13+0x800] ;  /* 0x000800000d087984 */ /* 0x001e220000000c00 */
[----:B------:R-:W-:-:S04]  /*06e0*/  IMAD R5, R0, 0x100, R12 ;  /* 0x0000010000057824 */ /* 0x000fc800078e020c */
[----:B------:R-:W-:-:S05]  /*06f0*/  IMAD.WIDE R2, R5, 0x4, R2 ;  /* 0x0000000405027825 */ /* 0x000fca00078e0202 */
[----:B0-----:R-:W-:Y:S01]  /*0700*/  STG.E.128 desc[UR6][R2.64], R8 ;  /* 0x0000000802007986 */ /* 0x001fe2000c101d06 */
[----:B------:R-:W-:Y:S05]  /*0710*/  EXIT ;  /* 0x000000000000794d */ /* 0x000fea0003800000 */
.L_x_0:
[----:B------:R-:W-:-:S00]  /*0720*/  BRA `(.L_x_0) ;  /* 0xfffffffc00fc7947 */ /* 0x000fc0000383ffff */
[----:B------:R-:W-:-:S00]  /*0730*/  NOP ;  /* 0x0000000000007918 */ /* 0x000fc00000000000 */
        /* <DEDUP_REMOVED lines=12> */
.L_x_1:


//--------------------- .nv.shared.triton_poi_fused_12 --------------------------
	.section	.nv.shared.triton_poi_fused_12,"aw",@nobits
	.sectionflags	@""
	.align	16
	.zero		1024


//--------------------- .nv.constant0.triton_poi_fused_12 --------------------------
	.section	.nv.constant0.triton_poi_fused_12,"a",@progbits
	.sectionflags	@""
	.align	4
.nv.constant0.triton_poi_fused_12:
	.zero		552
